//
// Generated by NVIDIA NVVM Compiler
//
// Compiler Build ID: CL-36424714
// Cuda compilation tools, release 13.0, V13.0.88
// Based on NVVM 20.0.0
//

.version 9.0
.target sm_100
.address_size 64

	// .globl	_Z20countWordOccurrencesPcS_Piii

.visible .entry _Z20countWordOccurrencesPcS_Piii(
	.param .u64 .ptr .align 1 _Z20countWordOccurrencesPcS_Piii_param_0,
	.param .u64 .ptr .align 1 _Z20countWordOccurrencesPcS_Piii_param_1,
	.param .u64 .ptr .align 1 _Z20countWordOccurrencesPcS_Piii_param_2,
	.param .u32 _Z20countWordOccurrencesPcS_Piii_param_3,
	.param .u32 _Z20countWordOccurrencesPcS_Piii_param_4
)
{
	.reg .pred 	%p<5>;
	.reg .b16 	%rs<3>;
	.reg .b32 	%r<14>;
	.reg .b64 	%rd<11>;

	ld.param.u64 	%rd3, [_Z20countWordOccurrencesPcS_Piii_param_0];
	ld.param.u64 	%rd4, [_Z20countWordOccurrencesPcS_Piii_param_1];
	ld.param.u64 	%rd5, [_Z20countWordOccurrencesPcS_Piii_param_2];
	ld.param.u32 	%r5, [_Z20countWordOccurrencesPcS_Piii_param_3];
	ld.param.u32 	%r4, [_Z20countWordOccurrencesPcS_Piii_param_4];
	mov.u32 	%r6, %ctaid.x;
	mov.u32 	%r7, %ntid.x;
	mov.u32 	%r8, %tid.x;
	mad.lo.s32 	%r1, %r6, %r7, %r8;
	sub.s32 	%r9, %r5, %r4;
	setp.gt.s32 	%p1, %r1, %r9;
	@%p1 bra 	$L__BB0_6;
	setp.lt.s32 	%p2, %r4, 1;
	@%p2 bra 	$L__BB0_5;
	cvta.to.global.u64 	%rd1, %rd3;
	cvta.to.global.u64 	%rd2, %rd4;
	mov.b32 	%r13, 0;
	bra.uni 	$L__BB0_4;
$L__BB0_3:
	add.s32 	%r13, %r13, 1;
	setp.eq.s32 	%p4, %r13, %r4;
	@%p4 bra 	$L__BB0_5;
$L__BB0_4:
	add.s32 	%r11, %r13, %r1;
	cvt.s64.s32 	%rd6, %r11;
	add.s64 	%rd7, %rd1, %rd6;
	ld.global.u8 	%rs1, [%rd7];
	cvt.u64.u32 	%rd8, %r13;
	add.s64 	%rd9, %rd2, %rd8;
	ld.global.u8 	%rs2, [%rd9];
	setp.eq.s16 	%p3, %rs1, %rs2;
	@%p3 bra 	$L__BB0_3;
	bra.uni 	$L__BB0_6;
$L__BB0_5:
	cvta.to.global.u64 	%rd10, %rd5;
	atom.global.add.u32 	%r12, [%rd10], 1;
$L__BB0_6:
	ret;

}


// ===== COMPILED SASS (sm_100) =====

	.target	sm_100

	.elftype	@"ET_EXEC"


//--------------------- .note.nv.tkinfo           --------------------------
	.section	.note.nv.tkinfo,"",@"SHT_NOTE"
	.sectionflags	@"SHF_NOTE_NV_TKINFO"
	.tkinfo
        /*0018*/ 	.word	0x00000002
        /*0030*/ 	.string	""
        /*0030*/ 	.string	"ptxas"
        /*0030*/ 	.string	"Cuda compilation tools, release 13.0, V13.0.88"
        /*0030*/ 	.string	"Build cuda_13.0.r13.0/compiler.36424714_0"
        /*0030*/ 	.string	"-arch sm_100 -m 64 "



//--------------------- .note.nv.cuinfo           --------------------------
	.section	.note.nv.cuinfo,"",@"SHT_NOTE"
	.sectionflags	@"SHF_NOTE_NV_CUINFO"
        /*0018*/ 	.short	0x0002
        /*001a*/ 	.short	0x0064
        /*001c*/ 	.short	0x0082
	.zero		2


//--------------------- .nv.info                  --------------------------
	.section	.nv.info,"",@"SHT_CUDA_INFO"
	.align	4


	//----- nvinfo : EIATTR_REGCOUNT
	.align		4
        /*0000*/ 	.byte	0x04, 0x2f
        /*0002*/ 	.short	(.L_1 - .L_0)
	.align		4
.L_0:
        /*0004*/ 	.word	index@(_Z20countWordOccurrencesPcS_Piii)
        /*0008*/ 	.word	0x00000008


	//----- nvinfo : EIATTR_FRAME_SIZE
	.align		4
.L_1:
        /*000c*/ 	.byte	0x04, 0x11
        /*000e*/ 	.short	(.L_3 - .L_2)
	.align		4
.L_2:
        /*0010*/ 	.word	index@(_Z20countWordOccurrencesPcS_Piii)
        /*0014*/ 	.word	0x00000000


	//----- nvinfo : EIATTR_MIN_STACK_SIZE
	.align		4
.L_3:
        /*0018*/ 	.byte	0x04, 0x12
        /*001a*/ 	.short	(.L_5 - .L_4)
	.align		4
.L_4:
        /*001c*/ 	.word	index@(_Z20countWordOccurrencesPcS_Piii)
        /*0020*/ 	.word	0x00000000
.L_5:


//--------------------- .nv.compat                --------------------------
	.section	.nv.compat,"",@"SHT_CUDA_COMPAT_INFO"
	.align	4
        /*0000*/ 	.byte	0x02, 0x09, 0x00, 0x00, 0x02, 0x02, 0x01, 0x00, 0x02, 0x05, 0x05, 0x00, 0x03, 0x07, 0x01, 0x01
        /*0010*/ 	.byte	0x02, 0x03, 0x00, 0x00, 0x02, 0x06, 0x01, 0x00, 0x04, 0x0b, 0x08, 0x00, 0x09, 0x00, 0x00, 0x00
        /*0020*/ 	.byte	0x00, 0x00, 0x00, 0x00


//--------------------- .nv.info._Z20countWordOccurrencesPcS_Piii --------------------------
	.section	.nv.info._Z20countWordOccurrencesPcS_Piii,"",@"SHT_CUDA_INFO"
	.sectionflags	@""
	.align	4


	//----- nvinfo : EIATTR_CUDA_API_VERSION
	.align		4
        /*0000*/ 	.byte	0x04, 0x37
        /*0002*/ 	.short	(.L_7 - .L_6)
.L_6:
        /*0004*/ 	.word	0x00000082


	//----- nvinfo : EIATTR_KPARAM_INFO
	.align		4
.L_7:
        /*0008*/ 	.byte	0x04, 0x17
        /*000a*/ 	.short	(.L_9 - .L_8)
.L_8:
        /*000c*/ 	.word	0x00000000
        /*0010*/ 	.short	0x0004
        /*0012*/ 	.short	0x001c
        /*0014*/ 	.byte	0x00, 0xf0, 0x11, 0x00


	//----- nvinfo : EIATTR_KPARAM_INFO
	.align		4
.L_9:
        /*0018*/ 	.byte	0x04, 0x17
        /*001a*/ 	.short	(.L_11 - .L_10)
.L_10:
        /*001c*/ 	.word	0x00000000
        /*0020*/ 	.short	0x0003
        /*0022*/ 	.short	0x0018
        /*0024*/ 	.byte	0x00, 0xf0, 0x11, 0x00


	//----- nvinfo : EIATTR_KPARAM_INFO
	.align		4
.L_11:
        /*0028*/ 	.byte	0x04, 0x17
        /*002a*/ 	.short	(.L_13 - .L_12)
.L_12:
        /*002c*/ 	.word	0x00000000
        /*0030*/ 	.short	0x0002
        /*0032*/ 	.short	0x0010
        /*0034*/ 	.byte	0x00, 0xf5, 0x21, 0x00


	//----- nvinfo : EIATTR_KPARAM_INFO
	.align		4
.L_13:
        /*0038*/ 	.byte	0x04, 0x17
        /*003a*/ 	.short	(.L_15 - .L_14)
.L_14:
        /*003c*/ 	.word	0x00000000
        /*0040*/ 	.short	0x0001
        /*0042*/ 	.short	0x0008
        /*0044*/ 	.byte	0x00, 0xf5, 0x21, 0x00


	//----- nvinfo : EIATTR_KPARAM_INFO
	.align		4
.L_15:
        /*0048*/ 	.byte	0x04, 0x17
        /*004a*/ 	.short	(.L_17 - .L_16)
.L_16:
        /*004c*/ 	.word	0x00000000
        /*0050*/ 	.short	0x0000
        /*0052*/ 	.short	0x0000
        /*0054*/ 	.byte	0x00, 0xf5, 0x21, 0x00


	//----- nvinfo : EIATTR_SPARSE_MMA_MASK
	.align		4
.L_17:
        /*0058*/ 	.byte	0x03, 0x50
        /*005a*/ 	.short	0x0000


	//----- nvinfo : EIATTR_MAXREG_COUNT
	.align		4
        /*005c*/ 	.byte	0x03, 0x1b
        /*005e*/ 	.short	0x00ff


	//----- nvinfo : EIATTR_MERCURY_ISA_VERSION
	.align		4
        /*0060*/ 	.byte	0x03, 0x5f
        /*0062*/ 	.short	0x0101


	//----- nvinfo : EIATTR_INT_WARP_WIDE_INSTR_OFFSETS
	.align		4
        /*0064*/ 	.byte	0x04, 0x31
        /*0066*/ 	.short	(.L_19 - .L_18)


	//   ....[0]....
.L_18:
        /*0068*/ 	.word	0x000001f0


	//----- nvinfo : EIATTR_VRC_CTA_INIT_COUNT
	.align		4
.L_19:
        /*006c*/ 	.byte	0x02, 0x4a
	.zero		1
	.zero		1


	//----- nvinfo : EIATTR_EXIT_INSTR_OFFSETS
	.align		4
        /*0070*/ 	.byte	0x04, 0x1c
        /*0072*/ 	.short	(.L_21 - .L_20)


	//   ....[0]....
.L_20:
        /*0074*/ 	.word	0x00000080


	//   ....[1]....
        /*0078*/ 	.word	0x000001b0


	//   ....[2]....
        /*007c*/ 	.word	0x00000240


	//----- nvinfo : EIATTR_CBANK_PARAM_SIZE
	.align		4
.L_21:
        /*0080*/ 	.byte	0x03, 0x19
        /*0082*/ 	.short	0x0020


	//----- nvinfo : EIATTR_PARAM_CBANK
	.align		4
        /*0084*/ 	.byte	0x04, 0x0a
        /*0086*/ 	.short	(.L_23 - .L_22)
	.align		4
.L_22:
        /*0088*/ 	.word	index@(.nv.constant0._Z20countWordOccurrencesPcS_Piii)
        /*008c*/ 	.short	0x0380
        /*008e*/ 	.short	0x0020


	//----- nvinfo : EIATTR_SW_WAR
	.align		4
.L_23:
        /*0090*/ 	.byte	0x04, 0x36
        /*0092*/ 	.short	(.L_25 - .L_24)
.L_24:
        /*0094*/ 	.word	0x00000008
.L_25:


//--------------------- .nv.callgraph             --------------------------
	.section	.nv.callgraph,"",@"SHT_CUDA_CALLGRAPH"
	.align	4
	.sectionentsize	8
	.align		4
        /*0000*/ 	.word	0x00000000
	.align		4
        /*0004*/ 	.word	0xffffffff
	.align		4
        /*0008*/ 	.word	0x00000000
	.align		4
        /*000c*/ 	.word	0xfffffffe
	.align		4
        /*0010*/ 	.word	0x00000000
	.align		4
        /*0014*/ 	.word	0xfffffffd
	.align		4
        /*0018*/ 	.word	0x00000000
	.align		4
        /*001c*/ 	.word	0xfffffffc


//--------------------- .text._Z20countWordOccurrencesPcS_Piii --------------------------
	.section	.text._Z20countWordOccurrencesPcS_Piii,"ax",@progbits
	.align	128
        .global         _Z20countWordOccurrencesPcS_Piii
        .type           _Z20countWordOccurrencesPcS_Piii,@function
        .size           _Z20countWordOccurrencesPcS_Piii,(.L_x_3 - _Z20countWordOccurrencesPcS_Piii)
        .other          _Z20countWordOccurrencesPcS_Piii,@"STO_CUDA_ENTRY STV_DEFAULT"
_Z20countWordOccurrencesPcS_Piii:
.text._Z20countWordOccurrencesPcS_Piii:
[----:B------:R-:W-:Y:S01]  /*0000*/  LDC R1, c[0x0][0x37c] ;  /* 0x0000df00ff017b82 */ /* 0x000fe20000000800 */
[----:B------:R-:W0:Y:S07]  /*0010*/  S2R R3, SR_TID.X ;  /* 0x0000000000037919 */ /* 0x000e2e0000002100 */
[----:B------:R-:W0:Y:S01]  /*0020*/  S2UR UR6, SR_CTAID.X ;  /* 0x00000000000679c3 */ /* 0x000e220000002500 */
[----:B------:R-:W1:Y:S07]  /*0030*/  LDCU.64 UR4, c[0x0][0x398] ;  /* 0x00007300ff0477ac */ /* 0x000e6e0008000a00 */
[----:B------:R-:W0:Y:S01]  /*0040*/  LDC R0, c[0x0][0x360] ;  /* 0x0000d800ff007b82 */ /* 0x000e220000000800 */
[----:B-1----:R-:W-:Y:S01]  /*0050*/  UIADD3 UR4, UPT, UPT, UR4, -UR5, URZ ;  /* 0x8000000504047290 */ /* 0x002fe2000fffe0ff */
[----:B0-----:R-:W-:-:S05]  /*0060*/  IMAD R0, R0, UR6, R3 ;  /* 0x0000000600007c24 */ /* 0x001fca000f8e0203 */
[----:B------:R-:W-:-:S13]  /*0070*/  ISETP.GT.AND P0, PT, R0, UR4, PT ;  /* 0x0000000400007c0c */ /* 0x000fda000bf04270 */
[----:B------:R-:W-:Y:S05]  /*0080*/  @P0 EXIT ;  /* 0x000000000000094d */ /* 0x000fea0003800000 */
[----:B------:R-:W-:Y:S01]  /*0090*/  UISETP.GE.AND UP0, UPT, UR5, 0x1, UPT ;  /* 0x000000010500788c */ /* 0x000fe2000bf06270 */
[----:B------:R-:W0:Y:S08]  /*00a0*/  LDCU.64 UR6, c[0x0][0x358] ;  /* 0x00006b00ff0677ac */ /* 0x000e300008000a00 */
[----:B------:R-:W-:Y:S05]  /*00b0*/  BRA.U !UP0, `(.L_x_0) ;  /* 0x0000000108447547 */ /* 0x000fea000b800000 */
[----:B------:R-:W1:Y:S01]  /*00c0*/  LDCU UR9, c[0x0][0x39c] ;  /* 0x00007380ff0977ac */ /* 0x000e620008000800 */
[----:B------:R-:W2:Y:S01]  /*00d0*/  LDCU.128 UR12, c[0x0][0x380] ;  /* 0x00007000ff0c77ac */ /* 0x000ea20008000c00 */
[----:B------:R-:W-:-:S05]  /*00e0*/  UMOV UR4, URZ ;  /* 0x000000ff00047c82 */ /* 0x000fca0008000000 */
.L_x_1:
[----:B--2---:R-:W-:Y:S02]  /*00f0*/  UIADD3 UR5, UP0, UPT, UR4, UR14, URZ ;  /* 0x0000000e04057290 */ /* 0x004fe4000ff1e0ff */
[----:B------:R-:W-:Y:S02]  /*0100*/  VIADD R3, R0, UR4 ;  /* 0x0000000400037c36 */ /* 0x000fe40008000000 */
[----:B------:R-:W-:-:S03]  /*0110*/  UIADD3.X UR8, UPT, UPT, URZ, UR15, URZ, UP0, !UPT ;  /* 0x0000000fff087290 */ /* 0x000fc600087fe4ff */
[C---:B------:R-:W-:Y:S01]  /*0120*/  IADD3 R2, P0, PT, R3.reuse, UR12, RZ ;  /* 0x0000000c03027c10 */ /* 0x040fe2000ff1e0ff */
[----:B------:R-:W-:Y:S02]  /*0130*/  IMAD.U32 R4, RZ, RZ, UR5 ;  /* 0x00000005ff047e24 */ /* 0x000fe4000f8e00ff */
[----:B------:R-:W-:Y:S01]  /*0140*/  IMAD.U32 R5, RZ, RZ, UR8 ;  /* 0x00000008ff057e24 */ /* 0x000fe2000f8e00ff */
[----:B------:R-:W-:-:S05]  /*0150*/  LEA.HI.X.SX32 R3, R3, UR13, 0x1, P0 ;  /* 0x0000000d03037c11 */ /* 0x000fca00080f0eff */
[----:B0-----:R-:W2:Y:S04]  /*0160*/  LDG.E.U8 R2, desc[UR6][R2.64] ;  /* 0x0000000602027981 */ /* 0x001ea8000c1e1100 */
[----:B------:R-:W2:Y:S01]  /*0170*/  LDG.E.U8 R5, desc[UR6][R4.64] ;  /* 0x0000000604057981 */ /* 0x000ea2000c1e1100 */
[----:B------:R-:W-:-:S04]  /*0180*/  UIADD3 UR4, UPT, UPT, UR4, 0x1, URZ ;  /* 0x0000000104047890 */ /* 0x000fc8000fffe0ff */
[----:B-1----:R-:W-:Y:S01]  /*0190*/  UISETP.NE.AND UP0, UPT, UR4, UR9, UPT ;  /* 0x000000090400728c */ /* 0x002fe2000bf05270 */
[----:B--2---:R-:W-:-:S13]  /*01a0*/  ISETP.NE.AND P0, PT, R2, R5, PT ;  /* 0x000000050200720c */ /* 0x004fda0003f05270 */
[----:B------:R-:W-:Y:S05]  /*01b0*/  @P0 EXIT ;  /* 0x000000000000094d */ /* 0x000fea0003800000 */
[----:B------:R-:W-:Y:S05]  /*01c0*/  BRA.U UP0, `(.L_x_1) ;  /* 0xfffffffd00c87547 */ /* 0x000fea000b83ffff */
.L_x_0:
[----:B------:R-:W1:Y:S01]  /*01d0*/  S2R R0, SR_LANEID ;  /* 0x0000000000007919 */ /* 0x000e620000000000 */
[----:B------:R-:W0:Y:S01]  /*01e0*/  LDC.64 R2, c[0x0][0x390] ;  /* 0x0000e400ff027b82 */ /* 0x000e220000000a00 */
[----:B------:R-:W-:Y:S02]  /*01f0*/  VOTEU.ANY UR5, UPT, PT ;  /* 0x0000000000057886 */ /* 0x000fe400038e0100 */
[----:B------:R-:W-:Y:S02]  /*0200*/  UFLO.U32 UR8, UR5 ;  /* 0x00000005000872bd */ /* 0x000fe400080e0000 */
[----:B------:R-:W0:Y:S04]  /*0210*/  POPC R5, UR5 ;  /* 0x0000000500057d09 */ /* 0x000e280008000000 */
[----:B-1----:R-:W-:-:S13]  /*0220*/  ISETP.EQ.U32.AND P0, PT, R0, UR8, PT ;  /* 0x0000000800007c0c */ /* 0x002fda000bf02070 */
[----:B0-----:R-:W-:Y:S01]  /*0230*/  @P0 REDG.E.ADD.STRONG.GPU desc[UR6][R2.64], R5 ;  /* 0x000000050200098e */ /* 0x001fe2000c12e106 */
[----:B------:R-:W-:Y:S05]  /*0240*/  EXIT ;  /* 0x000000000000794d */ /* 0x000fea0003800000 */
.L_x_2:
[----:B------:R-:W-:-:S00]  /*0250*/  BRA `(.L_x_2) ;  /* 0xfffffffc00fc7947 */ /* 0x000fc0000383ffff */
[----:B------:R-:W-:-:S00]  /*0260*/  NOP ;  /* 0x0000000000007918 */ /* 0x000fc00000000000 */
        /* <DEDUP_REMOVED lines=9> */
.L_x_3:


//--------------------- .nv.shared.reserved.0     --------------------------
	.section	.nv.shared.reserved.0,"aw",@nobits
	.weak		__nv_reservedSMEM_offset_0_alias
	.size		__nv_reservedSMEM_offset_0_alias, 0, 64
	.other		__nv_reservedSMEM_offset_0_alias,@"STO_CUDA_RESERVED_SHARED STV_DEFAULT"
__nv_reservedSMEM_offset_0_alias:
	.zero		0
	.zero		64


//--------------------- .nv.constant0._Z20countWordOccurrencesPcS_Piii --------------------------
	.section	.nv.constant0._Z20countWordOccurrencesPcS_Piii,"a",@progbits
	.sectionflags	@""
	.align	4
.nv.constant0._Z20countWordOccurrencesPcS_Piii:
	.zero		928


//--------------------- SYMBOLS --------------------------

	.type		.nv.reservedSmem.offset0,@object
	.size		.nv.reservedSmem.offset0,0x4
